//
// Generated by NVIDIA NVVM Compiler
//
// Compiler Build ID: CL-36424714
// Cuda compilation tools, release 13.0, V13.0.88
// Based on NVVM 20.0.0
//

.version 9.0
.target sm_100
.address_size 64

	// .globl	_Z9localCopyPiS_S_
// _ZZ10sharedCopyPiiE6shared has been demoted

.visible .entry _Z9localCopyPiS_S_(
	.param .u64 .ptr .align 1 _Z9localCopyPiS_S__param_0,
	.param .u64 .ptr .align 1 _Z9localCopyPiS_S__param_1,
	.param .u64 .ptr .align 1 _Z9localCopyPiS_S__param_2
)
{
	.reg .pred 	%p<3>;
	.reg .b32 	%r<36>;
	.reg .b64 	%rd<12>;

	ld.param.u64 	%rd2, [_Z9localCopyPiS_S__param_0];
	ld.param.u64 	%rd5, [_Z9localCopyPiS_S__param_1];
	ld.param.u64 	%rd3, [_Z9localCopyPiS_S__param_2];
	cvta.to.global.u64 	%rd6, %rd5;
	ld.global.u32 	%r21, [%rd6];
	ld.global.u32 	%r22, [%rd6+4];
	ld.global.u32 	%r23, [%rd6+8];
	ld.global.u32 	%r24, [%rd6+12];
	// begin inline asm
	mov.u64 	%rd4, %clock64;
	// end inline asm
	cvt.u32.u64 	%r1, %rd4;
	neg.s32 	%r34, %r24;
	shl.b32 	%r3, %r24, 5;
	shl.b32 	%r25, %r23, 1;
	neg.s32 	%r33, %r25;
	shl.b32 	%r5, %r23, 5;
	mul.lo.s32 	%r32, %r22, -3;
	shl.b32 	%r7, %r22, 5;
	shl.b32 	%r26, %r21, 2;
	neg.s32 	%r31, %r26;
	shl.b32 	%r9, %r21, 5;
	mov.b32 	%r35, 0;
$L__BB0_1:
	add.s32 	%r35, %r35, 32;
	add.s32 	%r34, %r34, %r3;
	add.s32 	%r33, %r33, %r5;
	add.s32 	%r32, %r32, %r7;
	add.s32 	%r31, %r31, %r9;
	setp.ne.s32 	%p1, %r35, 1024;
	@%p1 bra 	$L__BB0_1;
	cvta.to.global.u64 	%rd8, %rd3;
	// begin inline asm
	mov.u64 	%rd7, %clock64;
	// end inline asm
	st.global.u32 	[%rd8], %r31;
	st.global.u32 	[%rd8+4], %r32;
	st.global.u32 	[%rd8+8], %r33;
	st.global.u32 	[%rd8+12], %r34;
	mov.u32 	%r27, %tid.x;
	setp.ne.s32 	%p2, %r27, 0;
	@%p2 bra 	$L__BB0_4;
	cvt.u32.u64 	%r28, %rd7;
	sub.s32 	%r29, %r28, %r1;
	mov.u32 	%r30, %ctaid.x;
	cvta.to.global.u64 	%rd9, %rd2;
	mul.wide.u32 	%rd10, %r30, 4;
	add.s64 	%rd11, %rd9, %rd10;
	st.global.u32 	[%rd11], %r29;
$L__BB0_4:
	ret;

}
	// .globl	_Z10sharedCopyPii
.visible .entry _Z10sharedCopyPii(
	.param .u64 .ptr .align 1 _Z10sharedCopyPii_param_0,
	.param .u32 _Z10sharedCopyPii_param_1
)
{
	.reg .pred 	%p<3>;
	.reg .b32 	%r<20>;
	.reg .b64 	%rd<8>;
	// demoted variable
	.shared .align 4 .b8 _ZZ10sharedCopyPiiE6shared[16];
	ld.param.u64 	%rd2, [_Z10sharedCopyPii_param_0];
	// begin inline asm
	mov.u64 	%rd3, %clock64;
	// end inline asm
	cvt.u32.u64 	%r1, %rd3;
	mov.b32 	%r19, 1;
	st.shared.u32 	[_ZZ10sharedCopyPiiE6shared], %r19;
	mov.b32 	%r18, 4;
$L__BB1_1:
	add.s32 	%r11, %r18, -3;
	mul.lo.s32 	%r4, %r19, %r11;
	add.s32 	%r12, %r18, -2;
	mul.lo.s32 	%r5, %r4, %r12;
	add.s32 	%r13, %r18, -1;
	mul.lo.s32 	%r6, %r5, %r13;
	setp.eq.s32 	%p1, %r18, 256;
	@%p1 bra 	$L__BB1_3;
	mul.lo.s32 	%r19, %r6, %r18;
	st.shared.u32 	[_ZZ10sharedCopyPiiE6shared], %r19;
	add.s32 	%r18, %r18, 4;
	bra.uni 	$L__BB1_1;
$L__BB1_3:
	st.shared.u32 	[_ZZ10sharedCopyPiiE6shared+4], %r4;
	st.shared.u32 	[_ZZ10sharedCopyPiiE6shared+8], %r5;
	st.shared.u32 	[_ZZ10sharedCopyPiiE6shared+12], %r6;
	// begin inline asm
	mov.u64 	%rd4, %clock64;
	// end inline asm
	mov.u32 	%r14, %tid.x;
	setp.ne.s32 	%p2, %r14, 0;
	@%p2 bra 	$L__BB1_5;
	cvt.u32.u64 	%r15, %rd4;
	sub.s32 	%r16, %r15, %r1;
	mov.u32 	%r17, %ctaid.x;
	cvta.to.global.u64 	%rd5, %rd2;
	mul.wide.u32 	%rd6, %r17, 4;
	add.s64 	%rd7, %rd5, %rd6;
	st.global.u32 	[%rd7], %r16;
$L__BB1_5:
	ret;

}
	// .globl	_Z14localArrayCopyPiS_S_
.visible .entry _Z14localArrayCopyPiS_S_(
	.param .u64 .ptr .align 1 _Z14localArrayCopyPiS_S__param_0,
	.param .u64 .ptr .align 1 _Z14localArrayCopyPiS_S__param_1,
	.param .u64 .ptr .align 1 _Z14localArrayCopyPiS_S__param_2
)
{
	.local .align 16 .b8 	__local_depot2[32768];
	.reg .b64 	%SP;
	.reg .b64 	%SPL;
	.reg .pred 	%p<5>;
	.reg .b32 	%r<176>;
	.reg .b64 	%rd<34>;

	mov.u64 	%SPL, __local_depot2;
	ld.param.u64 	%rd15, [_Z14localArrayCopyPiS_S__param_0];
	ld.param.u64 	%rd17, [_Z14localArrayCopyPiS_S__param_1];
	ld.param.u64 	%rd16, [_Z14localArrayCopyPiS_S__param_2];
	cvta.to.global.u64 	%rd18, %rd17;
	add.u64 	%rd1, %SPL, 0;
	add.u64 	%rd2, %SPL, 16384;
	add.s64 	%rd31, %rd18, 64;
	add.s64 	%rd30, %rd1, 64;
	mov.b32 	%r173, 0;
$L__BB2_1:
	ld.global.u32 	%r10, [%rd31+-64];
	ld.global.u32 	%r11, [%rd31+-60];
	ld.global.u32 	%r12, [%rd31+-56];
	ld.global.u32 	%r13, [%rd31+-52];
	st.local.v4.u32 	[%rd30+-64], {%r10, %r11, %r12, %r13};
	ld.global.u32 	%r14, [%rd31+-48];
	ld.global.u32 	%r15, [%rd31+-44];
	ld.global.u32 	%r16, [%rd31+-40];
	ld.global.u32 	%r17, [%rd31+-36];
	st.local.v4.u32 	[%rd30+-48], {%r14, %r15, %r16, %r17};
	ld.global.u32 	%r18, [%rd31+-32];
	ld.global.u32 	%r19, [%rd31+-28];
	ld.global.u32 	%r20, [%rd31+-24];
	ld.global.u32 	%r21, [%rd31+-20];
	st.local.v4.u32 	[%rd30+-32], {%r18, %r19, %r20, %r21};
	ld.global.u32 	%r22, [%rd31+-16];
	ld.global.u32 	%r23, [%rd31+-12];
	ld.global.u32 	%r24, [%rd31+-8];
	ld.global.u32 	%r25, [%rd31+-4];
	st.local.v4.u32 	[%rd30+-16], {%r22, %r23, %r24, %r25};
	ld.global.u32 	%r26, [%rd31];
	ld.global.u32 	%r27, [%rd31+4];
	ld.global.u32 	%r28, [%rd31+8];
	ld.global.u32 	%r29, [%rd31+12];
	st.local.v4.u32 	[%rd30], {%r26, %r27, %r28, %r29};
	ld.global.u32 	%r30, [%rd31+16];
	ld.global.u32 	%r31, [%rd31+20];
	ld.global.u32 	%r32, [%rd31+24];
	ld.global.u32 	%r33, [%rd31+28];
	st.local.v4.u32 	[%rd30+16], {%r30, %r31, %r32, %r33};
	ld.global.u32 	%r34, [%rd31+32];
	ld.global.u32 	%r35, [%rd31+36];
	ld.global.u32 	%r36, [%rd31+40];
	ld.global.u32 	%r37, [%rd31+44];
	st.local.v4.u32 	[%rd30+32], {%r34, %r35, %r36, %r37};
	ld.global.u32 	%r38, [%rd31+48];
	ld.global.u32 	%r39, [%rd31+52];
	ld.global.u32 	%r40, [%rd31+56];
	ld.global.u32 	%r41, [%rd31+60];
	st.local.v4.u32 	[%rd30+48], {%r38, %r39, %r40, %r41};
	add.s32 	%r173, %r173, 32;
	add.s64 	%rd31, %rd31, 128;
	add.s64 	%rd30, %rd30, 128;
	setp.ne.s32 	%p1, %r173, 4096;
	@%p1 bra 	$L__BB2_1;
	// begin inline asm
	mov.u64 	%rd21, %clock64;
	// end inline asm
	cvt.u32.u64 	%r3, %rd21;
	mov.b32 	%r174, 0;
$L__BB2_3:
	mul.wide.u32 	%rd22, %r174, 4;
	add.s64 	%rd23, %rd1, %rd22;
	ld.local.v4.u32 	{%r43, %r44, %r45, %r46}, [%rd23];
	mul.lo.s32 	%r47, %r43, %r174;
	add.s64 	%rd24, %rd2, %rd22;
	mad.lo.s32 	%r48, %r44, %r174, %r44;
	add.s32 	%r49, %r174, 2;
	mul.lo.s32 	%r50, %r45, %r49;
	add.s32 	%r51, %r174, 3;
	mul.lo.s32 	%r52, %r46, %r51;
	st.local.v4.u32 	[%rd24], {%r47, %r48, %r50, %r52};
	add.s32 	%r53, %r174, 4;
	ld.local.v4.u32 	{%r54, %r55, %r56, %r57}, [%rd23+16];
	mul.lo.s32 	%r58, %r54, %r53;
	add.s32 	%r59, %r174, 5;
	mul.lo.s32 	%r60, %r55, %r59;
	add.s32 	%r61, %r174, 6;
	mul.lo.s32 	%r62, %r56, %r61;
	add.s32 	%r63, %r174, 7;
	mul.lo.s32 	%r64, %r57, %r63;
	st.local.v4.u32 	[%rd24+16], {%r58, %r60, %r62, %r64};
	add.s32 	%r65, %r174, 8;
	ld.local.v4.u32 	{%r66, %r67, %r68, %r69}, [%rd23+32];
	mul.lo.s32 	%r70, %r66, %r65;
	add.s32 	%r71, %r174, 9;
	mul.lo.s32 	%r72, %r67, %r71;
	add.s32 	%r73, %r174, 10;
	mul.lo.s32 	%r74, %r68, %r73;
	add.s32 	%r75, %r174, 11;
	mul.lo.s32 	%r76, %r69, %r75;
	st.local.v4.u32 	[%rd24+32], {%r70, %r72, %r74, %r76};
	add.s32 	%r77, %r174, 12;
	ld.local.v4.u32 	{%r78, %r79, %r80, %r81}, [%rd23+48];
	mul.lo.s32 	%r82, %r78, %r77;
	add.s32 	%r83, %r174, 13;
	mul.lo.s32 	%r84, %r79, %r83;
	add.s32 	%r85, %r174, 14;
	mul.lo.s32 	%r86, %r80, %r85;
	add.s32 	%r87, %r174, 15;
	mul.lo.s32 	%r88, %r81, %r87;
	st.local.v4.u32 	[%rd24+48], {%r82, %r84, %r86, %r88};
	add.s32 	%r89, %r174, 16;
	ld.local.v4.u32 	{%r90, %r91, %r92, %r93}, [%rd23+64];
	mul.lo.s32 	%r94, %r90, %r89;
	add.s32 	%r95, %r174, 17;
	mul.lo.s32 	%r96, %r91, %r95;
	add.s32 	%r97, %r174, 18;
	mul.lo.s32 	%r98, %r92, %r97;
	add.s32 	%r99, %r174, 19;
	mul.lo.s32 	%r100, %r93, %r99;
	st.local.v4.u32 	[%rd24+64], {%r94, %r96, %r98, %r100};
	add.s32 	%r101, %r174, 20;
	ld.local.v4.u32 	{%r102, %r103, %r104, %r105}, [%rd23+80];
	mul.lo.s32 	%r106, %r102, %r101;
	add.s32 	%r107, %r174, 21;
	mul.lo.s32 	%r108, %r103, %r107;
	add.s32 	%r109, %r174, 22;
	mul.lo.s32 	%r110, %r104, %r109;
	add.s32 	%r111, %r174, 23;
	mul.lo.s32 	%r112, %r105, %r111;
	st.local.v4.u32 	[%rd24+80], {%r106, %r108, %r110, %r112};
	add.s32 	%r113, %r174, 24;
	ld.local.v4.u32 	{%r114, %r115, %r116, %r117}, [%rd23+96];
	mul.lo.s32 	%r118, %r114, %r113;
	add.s32 	%r119, %r174, 25;
	mul.lo.s32 	%r120, %r115, %r119;
	add.s32 	%r121, %r174, 26;
	mul.lo.s32 	%r122, %r116, %r121;
	add.s32 	%r123, %r174, 27;
	mul.lo.s32 	%r124, %r117, %r123;
	st.local.v4.u32 	[%rd24+96], {%r118, %r120, %r122, %r124};
	add.s32 	%r125, %r174, 28;
	ld.local.v4.u32 	{%r126, %r127, %r128, %r129}, [%rd23+112];
	mul.lo.s32 	%r130, %r126, %r125;
	add.s32 	%r131, %r174, 29;
	mul.lo.s32 	%r132, %r127, %r131;
	add.s32 	%r133, %r174, 30;
	mul.lo.s32 	%r134, %r128, %r133;
	add.s32 	%r135, %r174, 31;
	mul.lo.s32 	%r136, %r129, %r135;
	st.local.v4.u32 	[%rd24+112], {%r130, %r132, %r134, %r136};
	add.s32 	%r174, %r174, 32;
	setp.ne.s32 	%p2, %r174, 4096;
	@%p2 bra 	$L__BB2_3;
	// begin inline asm
	mov.u64 	%rd25, %clock64;
	// end inline asm
	cvt.u32.u64 	%r6, %rd25;
	add.s64 	%rd33, %rd2, 64;
	cvta.to.global.u64 	%rd26, %rd16;
	add.s64 	%rd32, %rd26, 64;
	mov.b32 	%r175, 0;
$L__BB2_5:
	ld.local.v4.u32 	{%r138, %r139, %r140, %r141}, [%rd33+-64];
	st.global.u32 	[%rd32+-64], %r138;
	st.global.u32 	[%rd32+-60], %r139;
	st.global.u32 	[%rd32+-56], %r140;
	st.global.u32 	[%rd32+-52], %r141;
	ld.local.v4.u32 	{%r142, %r143, %r144, %r145}, [%rd33+-48];
	st.global.u32 	[%rd32+-48], %r142;
	st.global.u32 	[%rd32+-44], %r143;
	st.global.u32 	[%rd32+-40], %r144;
	st.global.u32 	[%rd32+-36], %r145;
	ld.local.v4.u32 	{%r146, %r147, %r148, %r149}, [%rd33+-32];
	st.global.u32 	[%rd32+-32], %r146;
	st.global.u32 	[%rd32+-28], %r147;
	st.global.u32 	[%rd32+-24], %r148;
	st.global.u32 	[%rd32+-20], %r149;
	ld.local.v4.u32 	{%r150, %r151, %r152, %r153}, [%rd33+-16];
	st.global.u32 	[%rd32+-16], %r150;
	st.global.u32 	[%rd32+-12], %r151;
	st.global.u32 	[%rd32+-8], %r152;
	st.global.u32 	[%rd32+-4], %r153;
	ld.local.v4.u32 	{%r154, %r155, %r156, %r157}, [%rd33];
	st.global.u32 	[%rd32], %r154;
	st.global.u32 	[%rd32+4], %r155;
	st.global.u32 	[%rd32+8], %r156;
	st.global.u32 	[%rd32+12], %r157;
	ld.local.v4.u32 	{%r158, %r159, %r160, %r161}, [%rd33+16];
	st.global.u32 	[%rd32+16], %r158;
	st.global.u32 	[%rd32+20], %r159;
	st.global.u32 	[%rd32+24], %r160;
	st.global.u32 	[%rd32+28], %r161;
	ld.local.v4.u32 	{%r162, %r163, %r164, %r165}, [%rd33+32];
	st.global.u32 	[%rd32+32], %r162;
	st.global.u32 	[%rd32+36], %r163;
	st.global.u32 	[%rd32+40], %r164;
	st.global.u32 	[%rd32+44], %r165;
	ld.local.v4.u32 	{%r166, %r167, %r168, %r169}, [%rd33+48];
	st.global.u32 	[%rd32+48], %r166;
	st.global.u32 	[%rd32+52], %r167;
	st.global.u32 	[%rd32+56], %r168;
	st.global.u32 	[%rd32+60], %r169;
	add.s32 	%r175, %r175, 32;
	add.s64 	%rd33, %rd33, 128;
	add.s64 	%rd32, %rd32, 128;
	setp.ne.s32 	%p3, %r175, 4096;
	@%p3 bra 	$L__BB2_5;
	mov.u32 	%r170, %tid.x;
	setp.ne.s32 	%p4, %r170, 0;
	@%p4 bra 	$L__BB2_8;
	sub.s32 	%r171, %r6, %r3;
	mov.u32 	%r172, %ctaid.x;
	cvta.to.global.u64 	%rd27, %rd15;
	mul.wide.u32 	%rd28, %r172, 4;
	add.s64 	%rd29, %rd27, %rd28;
	st.global.u32 	[%rd29], %r171;
$L__BB2_8:
	ret;

}


// ===== COMPILED SASS (sm_100) =====

	.target	sm_100

	.elftype	@"ET_EXEC"


//--------------------- .note.nv.tkinfo           --------------------------
	.section	.note.nv.tkinfo,"",@"SHT_NOTE"
	.sectionflags	@"SHF_NOTE_NV_TKINFO"
	.tkinfo
        /*0018*/ 	.word	0x00000002
        /*0030*/ 	.string	""
        /*0030*/ 	.string	"ptxas"
        /*0030*/ 	.string	"Cuda compilation tools, release 13.0, V13.0.88"
        /*0030*/ 	.string	"Build cuda_13.0.r13.0/compiler.36424714_0"
        /*0030*/ 	.string	"-arch sm_100 -m 64 "



//--------------------- .note.nv.cuinfo           --------------------------
	.section	.note.nv.cuinfo,"",@"SHT_NOTE"
	.sectionflags	@"SHF_NOTE_NV_CUINFO"
        /*0018*/ 	.short	0x0002
        /*001a*/ 	.short	0x0064
        /*001c*/ 	.short	0x0082
	.zero		2


//--------------------- .nv.info                  --------------------------
	.section	.nv.info,"",@"SHT_CUDA_INFO"
	.align	4


	//----- nvinfo : EIATTR_REGCOUNT
	.align		4
        /*0000*/ 	.byte	0x04, 0x2f
        /*0002*/ 	.short	(.L_1 - .L_0)
	.align		4
.L_0:
        /*0004*/ 	.word	index@(_Z9localCopyPiS_S_)
        /*0008*/ 	.word	0x0000000e


	//----- nvinfo : EIATTR_FRAME_SIZE
	.align		4
.L_1:
        /*000c*/ 	.byte	0x04, 0x11
        /*000e*/ 	.short	(.L_3 - .L_2)
	.align		4
.L_2:
        /*0010*/ 	.word	index@(_Z9localCopyPiS_S_)
        /*0014*/ 	.word	0x00000000


	//----- nvinfo : EIATTR_REGCOUNT
	.align		4
.L_3:
        /*0018*/ 	.byte	0x04, 0x2f
        /*001a*/ 	.short	(.L_5 - .L_4)
	.align		4
.L_4:
        /*001c*/ 	.word	index@(_Z10sharedCopyPii)
        /*0020*/ 	.word	0x0000000a


	//----- nvinfo : EIATTR_FRAME_SIZE
	.align		4
.L_5:
        /*0024*/ 	.byte	0x04, 0x11
        /*0026*/ 	.short	(.L_7 - .L_6)
	.align		4
.L_6:
        /*0028*/ 	.word	index@(_Z10sharedCopyPii)
        /*002c*/ 	.word	0x00000000


	//----- nvinfo : EIATTR_REGCOUNT
	.align		4
.L_7:
        /*0030*/ 	.byte	0x04, 0x2f
        /*0032*/ 	.short	(.L_9 - .L_8)
	.align		4
.L_8:
        /*0034*/ 	.word	index@(_Z14localArrayCopyPiS_S_)
        /*0038*/ 	.word	0x00000020


	//----- nvinfo : EIATTR_FRAME_SIZE
	.align		4
.L_9:
        /*003c*/ 	.byte	0x04, 0x11
        /*003e*/ 	.short	(.L_11 - .L_10)
	.align		4
.L_10:
        /*0040*/ 	.word	index@(_Z14localArrayCopyPiS_S_)
        /*0044*/ 	.word	0x00008000


	//----- nvinfo : EIATTR_MIN_STACK_SIZE
	.align		4
.L_11:
        /*0048*/ 	.byte	0x04, 0x12
        /*004a*/ 	.short	(.L_13 - .L_12)
	.align		4
.L_12:
        /*004c*/ 	.word	index@(_Z14localArrayCopyPiS_S_)
        /*0050*/ 	.word	0x00008000


	//----- nvinfo : EIATTR_MIN_STACK_SIZE
	.align		4
.L_13:
        /*0054*/ 	.byte	0x04, 0x12
        /*0056*/ 	.short	(.L_15 - .L_14)
	.align		4
.L_14:
        /*0058*/ 	.word	index@(_Z10sharedCopyPii)
        /*005c*/ 	.word	0x00000000


	//----- nvinfo : EIATTR_MIN_STACK_SIZE
	.align		4
.L_15:
        /*0060*/ 	.byte	0x04, 0x12
        /*0062*/ 	.short	(.L_17 - .L_16)
	.align		4
.L_16:
        /*0064*/ 	.word	index@(_Z9localCopyPiS_S_)
        /*0068*/ 	.word	0x00000000
.L_17:


//--------------------- .nv.compat                --------------------------
	.section	.nv.compat,"",@"SHT_CUDA_COMPAT_INFO"
	.align	4
        /*0000*/ 	.byte	0x02, 0x09, 0x00, 0x00, 0x02, 0x02, 0x01, 0x00, 0x02, 0x05, 0x05, 0x00, 0x03, 0x07, 0x01, 0x01
        /*0010*/ 	.byte	0x02, 0x03, 0x00, 0x00, 0x02, 0x06, 0x01, 0x00, 0x04, 0x0b, 0x08, 0x00, 0x09, 0x00, 0x00, 0x00
        /*0020*/ 	.byte	0x00, 0x00, 0x00, 0x00


//--------------------- .nv.info._Z14localArrayCopyPiS_S_ --------------------------
	.section	.nv.info._Z14localArrayCopyPiS_S_,"",@"SHT_CUDA_INFO"
	.sectionflags	@""
	.align	4


	//----- nvinfo : EIATTR_CUDA_API_VERSION
	.align		4
        /*0000*/ 	.byte	0x04, 0x37
        /*0002*/ 	.short	(.L_19 - .L_18)
.L_18:
        /*0004*/ 	.word	0x00000082


	//----- nvinfo : EIATTR_KPARAM_INFO
	.align		4
.L_19:
        /*0008*/ 	.byte	0x04, 0x17
        /*000a*/ 	.short	(.L_21 - .L_20)
.L_20:
        /*000c*/ 	.word	0x00000000
        /*0010*/ 	.short	0x0002
        /*0012*/ 	.short	0x0010
        /*0014*/ 	.byte	0x00, 0xf5, 0x21, 0x00


	//----- nvinfo : EIATTR_KPARAM_INFO
	.align		4
.L_21:
        /*0018*/ 	.byte	0x04, 0x17
        /*001a*/ 	.short	(.L_23 - .L_22)
.L_22:
        /*001c*/ 	.word	0x00000000
        /*0020*/ 	.short	0x0001
        /*0022*/ 	.short	0x0008
        /*0024*/ 	.byte	0x00, 0xf5, 0x21, 0x00


	//----- nvinfo : EIATTR_KPARAM_INFO
	.align		4
.L_23:
        /*0028*/ 	.byte	0x04, 0x17
        /*002a*/ 	.short	(.L_25 - .L_24)
.L_24:
        /*002c*/ 	.word	0x00000000
        /*0030*/ 	.short	0x0000
        /*0032*/ 	.short	0x0000
        /*0034*/ 	.byte	0x00, 0xf5, 0x21, 0x00


	//----- nvinfo : EIATTR_SPARSE_MMA_MASK
	.align		4
.L_25:
        /*0038*/ 	.byte	0x03, 0x50
        /*003a*/ 	.short	0x0000


	//----- nvinfo : EIATTR_MAXREG_COUNT
	.align		4
        /*003c*/ 	.byte	0x03, 0x1b
        /*003e*/ 	.short	0x00ff


	//----- nvinfo : EIATTR_MERCURY_ISA_VERSION
	.align		4
        /*0040*/ 	.byte	0x03, 0x5f
        /*0042*/ 	.short	0x0101


	//----- nvinfo : EIATTR_VRC_CTA_INIT_COUNT
	.align		4
        /*0044*/ 	.byte	0x02, 0x4a
	.zero		1
	.zero		1


	//----- nvinfo : EIATTR_EXIT_INSTR_OFFSETS
	.align		4
        /*0048*/ 	.byte	0x04, 0x1c
        /*004a*/ 	.short	(.L_27 - .L_26)


	//   ....[0]....
.L_26:
        /*004c*/ 	.word	0x00000c80


	//   ....[1]....
        /*0050*/ 	.word	0x00000ce0


	//----- nvinfo : EIATTR_CBANK_PARAM_SIZE
	.align		4
.L_27:
        /*0054*/ 	.byte	0x03, 0x19
        /*0056*/ 	.short	0x0018


	//----- nvinfo : EIATTR_PARAM_CBANK
	.align		4
        /*0058*/ 	.byte	0x04, 0x0a
        /*005a*/ 	.short	(.L_29 - .L_28)
	.align		4
.L_28:
        /*005c*/ 	.word	index@(.nv.constant0._Z14localArrayCopyPiS_S_)
        /*0060*/ 	.short	0x0380
        /*0062*/ 	.short	0x0018


	//----- nvinfo : EIATTR_SW_WAR
	.align		4
.L_29:
        /*0064*/ 	.byte	0x04, 0x36
        /*0066*/ 	.short	(.L_31 - .L_30)
.L_30:
        /*0068*/ 	.word	0x00000008
.L_31:


//--------------------- .nv.info._Z10sharedCopyPii --------------------------
	.section	.nv.info._Z10sharedCopyPii,"",@"SHT_CUDA_INFO"
	.sectionflags	@""
	.align	4


	//----- nvinfo : EIATTR_CUDA_API_VERSION
	.align		4
        /*0000*/ 	.byte	0x04, 0x37
        /*0002*/ 	.short	(.L_33 - .L_32)
.L_32:
        /*0004*/ 	.word	0x00000082


	//----- nvinfo : EIATTR_KPARAM_INFO
	.align		4
.L_33:
        /*0008*/ 	.byte	0x04, 0x17
        /*000a*/ 	.short	(.L_35 - .L_34)
.L_34:
        /*000c*/ 	.word	0x00000000
        /*0010*/ 	.short	0x0001
        /*0012*/ 	.short	0x0008
        /*0014*/ 	.byte	0x00, 0xf0, 0x11, 0x00


	//----- nvinfo : EIATTR_KPARAM_INFO
	.align		4
.L_35:
        /*0018*/ 	.byte	0x04, 0x17
        /*001a*/ 	.short	(.L_37 - .L_36)
.L_36:
        /*001c*/ 	.word	0x00000000
        /*0020*/ 	.short	0x0000
        /*0022*/ 	.short	0x0000
        /*0024*/ 	.byte	0x00, 0xf5, 0x21, 0x00


	//----- nvinfo : EIATTR_SPARSE_MMA_MASK
	.align		4
.L_37:
        /*0028*/ 	.byte	0x03, 0x50
        /*002a*/ 	.short	0x0000


	//----- nvinfo : EIATTR_MAXREG_COUNT
	.align		4
        /*002c*/ 	.byte	0x03, 0x1b
        /*002e*/ 	.short	0x00ff


	//----- nvinfo : EIATTR_MERCURY_ISA_VERSION
	.align		4
        /*0030*/ 	.byte	0x03, 0x5f
        /*0032*/ 	.short	0x0101


	//----- nvinfo : EIATTR_VRC_CTA_INIT_COUNT
	.align		4
        /*0034*/ 	.byte	0x02, 0x4a
	.zero		1
	.zero		1


	//----- nvinfo : EIATTR_EXIT_INSTR_OFFSETS
	.align		4
        /*0038*/ 	.byte	0x04, 0x1c
        /*003a*/ 	.short	(.L_39 - .L_38)


	//   ....[0]....
.L_38:
        /*003c*/ 	.word	0x000000a0


	//   ....[1]....
        /*0040*/ 	.word	0x00000110


	//----- nvinfo : EIATTR_CBANK_PARAM_SIZE
	.align		4
.L_39:
        /*0044*/ 	.byte	0x03, 0x19
        /*0046*/ 	.short	0x000c


	//----- nvinfo : EIATTR_PARAM_CBANK
	.align		4
        /*0048*/ 	.byte	0x04, 0x0a
        /*004a*/ 	.short	(.L_41 - .L_40)
	.align		4
.L_40:
        /*004c*/ 	.word	index@(.nv.constant0._Z10sharedCopyPii)
        /*0050*/ 	.short	0x0380
        /*0052*/ 	.short	0x000c


	//----- nvinfo : EIATTR_SW_WAR
	.align		4
.L_41:
        /*0054*/ 	.byte	0x04, 0x36
        /*0056*/ 	.short	(.L_43 - .L_42)
.L_42:
        /*0058*/ 	.word	0x00000008
.L_43:


//--------------------- .nv.info._Z9localCopyPiS_S_ --------------------------
	.section	.nv.info._Z9localCopyPiS_S_,"",@"SHT_CUDA_INFO"
	.sectionflags	@""
	.align	4


	//----- nvinfo : EIATTR_CUDA_API_VERSION
	.align		4
        /*0000*/ 	.byte	0x04, 0x37
        /*0002*/ 	.short	(.L_45 - .L_44)
.L_44:
        /*0004*/ 	.word	0x00000082


	//----- nvinfo : EIATTR_KPARAM_INFO
	.align		4
.L_45:
        /*0008*/ 	.byte	0x04, 0x17
        /*000a*/ 	.short	(.L_47 - .L_46)
.L_46:
        /*000c*/ 	.word	0x00000000
        /*0010*/ 	.short	0x0002
        /*0012*/ 	.short	0x0010
        /*0014*/ 	.byte	0x00, 0xf5, 0x21, 0x00


	//----- nvinfo : EIATTR_KPARAM_INFO
	.align		4
.L_47:
        /*0018*/ 	.byte	0x04, 0x17
        /*001a*/ 	.short	(.L_49 - .L_48)
.L_48:
        /*001c*/ 	.word	0x00000000
        /*0020*/ 	.short	0x0001
        /*0022*/ 	.short	0x0008
        /*0024*/ 	.byte	0x00, 0xf5, 0x21, 0x00


	//----- nvinfo : EIATTR_KPARAM_INFO
	.align		4
.L_49:
        /*0028*/ 	.byte	0x04, 0x17
        /*002a*/ 	.short	(.L_51 - .L_50)
.L_50:
        /*002c*/ 	.word	0x00000000
        /*0030*/ 	.short	0x0000
        /*0032*/ 	.short	0x0000
        /*0034*/ 	.byte	0x00, 0xf5, 0x21, 0x00


	//----- nvinfo : EIATTR_SPARSE_MMA_MASK
	.align		4
.L_51:
        /*0038*/ 	.byte	0x03, 0x50
        /*003a*/ 	.short	0x0000


	//----- nvinfo : EIATTR_MAXREG_COUNT
	.align		4
        /*003c*/ 	.byte	0x03, 0x1b
        /*003e*/ 	.short	0x00ff


	//----- nvinfo : EIATTR_MERCURY_ISA_VERSION
	.align		4
        /*0040*/ 	.byte	0x03, 0x5f
        /*0042*/ 	.short	0x0101


	//----- nvinfo : EIATTR_VRC_CTA_INIT_COUNT
	.align		4
        /*0044*/ 	.byte	0x02, 0x4a
	.zero		1
	.zero		1


	//----- nvinfo : EIATTR_EXIT_INSTR_OFFSETS
	.align		4
        /*0048*/ 	.byte	0x04, 0x1c
        /*004a*/ 	.short	(.L_53 - .L_52)


	//   ....[0]....
.L_52:
        /*004c*/ 	.word	0x00000660


	//   ....[1]....
        /*0050*/ 	.word	0x000006c0


	//----- nvinfo : EIATTR_CBANK_PARAM_SIZE
	.align		4
.L_53:
        /*0054*/ 	.byte	0x03, 0x19
        /*0056*/ 	.short	0x0018


	//----- nvinfo : EIATTR_PARAM_CBANK
	.align		4
        /*0058*/ 	.byte	0x04, 0x0a
        /*005a*/ 	.short	(.L_55 - .L_54)
	.align		4
.L_54:
        /*005c*/ 	.word	index@(.nv.constant0._Z9localCopyPiS_S_)
        /*0060*/ 	.short	0x0380
        /*0062*/ 	.short	0x0018


	//----- nvinfo : EIATTR_SW_WAR
	.align		4
.L_55:
        /*0064*/ 	.byte	0x04, 0x36
        /*0066*/ 	.short	(.L_57 - .L_56)
.L_56:
        /*0068*/ 	.word	0x00000008
.L_57:


//--------------------- .nv.callgraph             --------------------------
	.section	.nv.callgraph,"",@"SHT_CUDA_CALLGRAPH"
	.align	4
	.sectionentsize	8
	.align		4
        /*0000*/ 	.word	0x00000000
	.align		4
        /*0004*/ 	.word	0xffffffff
	.align		4
        /*0008*/ 	.word	0x00000000
	.align		4
        /*000c*/ 	.word	0xfffffffe
	.align		4
        /*0010*/ 	.word	0x00000000
	.align		4
        /*0014*/ 	.word	0xfffffffd
	.align		4
        /*0018*/ 	.word	0x00000000
	.align		4
        /*001c*/ 	.word	0xfffffffc


//--------------------- .text._Z14localArrayCopyPiS_S_ --------------------------
	.section	.text._Z14localArrayCopyPiS_S_,"ax",@progbits
	.align	128
        .global         _Z14localArrayCopyPiS_S_
        .type           _Z14localArrayCopyPiS_S_,@function
        .size           _Z14localArrayCopyPiS_S_,(.L_x_6 - _Z14localArrayCopyPiS_S_)
        .other          _Z14localArrayCopyPiS_S_,@"STO_CUDA_ENTRY STV_DEFAULT"
_Z14localArrayCopyPiS_S_:
.text._Z14localArrayCopyPiS_S_:
[----:B------:R-:W0:Y:S01]  /*0000*/  LDC R1, c[0x0][0x37c] ;  /* 0x0000df00ff017b82 */ /* 0x000e220000000800 */
[----:B------:R-:W1:Y:S01]  /*0010*/  LDCU.64 UR4, c[0x0][0x388] ;  /* 0x00007100ff0477ac */ /* 0x000e620008000a00 */
[----:B0-----:R-:W-:Y:S01]  /*0020*/  IADD3 R1, PT, PT, R1, -0x8000, RZ ;  /* 0xffff800001017810 */ /* 0x001fe20007ffe0ff */
[----:B------:R-:W0:Y:S03]  /*0030*/  LDCU.64 UR6, c[0x0][0x358] ;  /* 0x00006b00ff0677ac */ /* 0x000e260008000a00 */
[----:B------:R-:W-:Y:S01]  /*0040*/  IADD3 R0, PT, PT, R1, 0x40, RZ ;  /* 0x0000004001007810 */ /* 0x000fe20007ffe0ff */
[----:B-1----:R-:W-:-:S04]  /*0050*/  UIADD3 UR4, UP0, UPT, UR4, 0x40, URZ ;  /* 0x0000004004047890 */ /* 0x002fc8000ff1e0ff */
[----:B------:R-:W-:Y:S02]  /*0060*/  UIADD3.X UR5, UPT, UPT, URZ, UR5, URZ, UP0, !UPT ;  /* 0x00000005ff057290 */ /* 0x000fe400087fe4ff */
[----:B------:R-:W-:Y:S01]  /*0070*/  MOV R24, UR4 ;  /* 0x0000000400187c02 */ /* 0x000fe20008000f00 */
[----:B------:R-:W-:-:S03]  /*0080*/  UMOV UR4, URZ ;  /* 0x000000ff00047c82 */ /* 0x000fc60008000000 */
[----:B------:R-:W-:-:S07]  /*0090*/  IMAD.U32 R25, RZ, RZ, UR5 ;  /* 0x00000005ff197e24 */ /* 0x000fce000f8e00ff */
.L_x_0:
[----:B------:R-:W-:Y:S02]  /*00a0*/  MOV R2, R24 ;  /* 0x0000001800027202 */ /* 0x000fe40000000f00 */
[----:B------:R-:W-:-:S05]  /*00b0*/  MOV R3, R25 ;  /* 0x0000001900037202 */ /* 0x000fca0000000f00 */
[----:B0-----:R-:W2:Y:S04]  /*00c0*/  LDG.E R12, desc[UR6][R2.64+-0x40] ;  /* 0xffffc006020c7981 */ /* 0x001ea8000c1e1900 */
[----:B------:R-:W2:Y:S04]  /*00d0*/  LDG.E R13, desc[UR6][R2.64+-0x3c] ;  /* 0xffffc406020d7981 */ /* 0x000ea8000c1e1900 */
[----:B------:R-:W2:Y:S04]  /*00e0*/  LDG.E R14, desc[UR6][R2.64+-0x38] ;  /* 0xffffc806020e7981 */ /* 0x000ea8000c1e1900 */
[----:B------:R-:W2:Y:S04]  /*00f0*/  LDG.E R15, desc[UR6][R2.64+-0x34] ;  /* 0xffffcc06020f7981 */ /* 0x000ea8000c1e1900 */
[----:B------:R-:W3:Y:S04]  /*0100*/  LDG.E R16, desc[UR6][R2.64+-0x30] ;  /* 0xffffd00602107981 */ /* 0x000ee8000c1e1900 */
[----:B------:R-:W3:Y:S04]  /*0110*/  LDG.E R17, desc[UR6][R2.64+-0x2c] ;  /* 0xffffd40602117981 */ /* 0x000ee8000c1e1900 */
[----:B------:R-:W3:Y:S04]  /*0120*/  LDG.E R18, desc[UR6][R2.64+-0x28] ;  /* 0xffffd80602127981 */ /* 0x000ee8000c1e1900 */
[----:B------:R-:W3:Y:S04]  /*0130*/  LDG.E R19, desc[UR6][R2.64+-0x24] ;  /* 0xffffdc0602137981 */ /* 0x000ee8000c1e1900 */
[----:B------:R-:W4:Y:S04]  /*0140*/  LDG.E R20, desc[UR6][R2.64+-0x20] ;  /* 0xffffe00602147981 */ /* 0x000f28000c1e1900 */
[----:B------:R-:W4:Y:S04]  /*0150*/  LDG.E R21, desc[UR6][R2.64+-0x1c] ;  /* 0xffffe40602157981 */ /* 0x000f28000c1e1900 */
[----:B------:R-:W4:Y:S04]  /*0160*/  LDG.E R22, desc[UR6][R2.64+-0x18] ;  /* 0xffffe80602167981 */ /* 0x000f28000c1e1900 */
[----:B------:R-:W4:Y:S04]  /*0170*/  LDG.E R23, desc[UR6][R2.64+-0x14] ;  /* 0xffffec0602177981 */ /* 0x000f28000c1e1900 */
[----:B------:R-:W5:Y:S04]  /*0180*/  LDG.E R4, desc[UR6][R2.64+-0x10] ;  /* 0xfffff00602047981 */ /* 0x000f68000c1e1900 */
[----:B------:R-:W5:Y:S04]  /*0190*/  LDG.E R5, desc[UR6][R2.64+-0xc] ;  /* 0xfffff40602057981 */ /* 0x000f68000c1e1900 */
[----:B------:R-:W5:Y:S04]  /*01a0*/  LDG.E R6, desc[UR6][R2.64+-0x8] ;  /* 0xfffff80602067981 */ /* 0x000f68000c1e1900 */
[----:B------:R-:W5:Y:S04]  /*01b0*/  LDG.E R7, desc[UR6][R2.64+-0x4] ;  /* 0xfffffc0602077981 */ /* 0x000f68000c1e1900 */
[----:B------:R-:W5:Y:S04]  /*01c0*/  LDG.E R8, desc[UR6][R2.64] ;  /* 0x0000000602087981 */ /* 0x000f68000c1e1900 */
[----:B------:R-:W5:Y:S04]  /*01d0*/  LDG.E R9, desc[UR6][R2.64+0x4] ;  /* 0x0000040602097981 */ /* 0x000f68000c1e1900 */
[----:B------:R-:W5:Y:S04]  /*01e0*/  LDG.E R10, desc[UR6][R2.64+0x8] ;  /* 0x00000806020a7981 */ /* 0x000f68000c1e1900 */
[----:B------:R-:W5:Y:S04]  /*01f0*/  LDG.E R11, desc[UR6][R2.64+0xc] ;  /* 0x00000c06020b7981 */ /* 0x000f68000c1e1900 */
[----:B--2---:R0:W-:Y:S04]  /*0200*/  STL.128 [R0+-0x40], R12 ;  /* 0xffffc00c00007387 */ /* 0x0041e80000100c00 */
[----:B---3--:R1:W-:Y:S04]  /*0210*/  STL.128 [R0+-0x30], R16 ;  /* 0xffffd01000007387 */ /* 0x0083e80000100c00 */
[----:B0-----:R-:W2:Y:S04]  /*0220*/  LDG.E R12, desc[UR6][R2.64+0x10] ;  /* 0x00001006020c7981 */ /* 0x001ea8000c1e1900 */
[----:B------:R-:W2:Y:S04]  /*0230*/  LDG.E R13, desc[UR6][R2.64+0x14] ;  /* 0x00001406020d7981 */ /* 0x000ea8000c1e1900 */
[----:B------:R-:W2:Y:S04]  /*0240*/  LDG.E R14, desc[UR6][R2.64+0x18] ;  /* 0x00001806020e7981 */ /* 0x000ea8000c1e1900 */
[----:B----4-:R0:W-:Y:S04]  /*0250*/  STL.128 [R0+-0x20], R20 ;  /* 0xffffe01400007387 */ /* 0x0101e80000100c00 */
[----:B------:R-:W2:Y:S04]  /*0260*/  LDG.E R15, desc[UR6][R2.64+0x1c] ;  /* 0x00001c06020f7981 */ /* 0x000ea8000c1e1900 */
[----:B-1----:R-:W3:Y:S04]  /*0270*/  LDG.E R16, desc[UR6][R2.64+0x20] ;  /* 0x0000200602107981 */ /* 0x002ee8000c1e1900 */
[----:B------:R-:W3:Y:S04]  /*0280*/  LDG.E R17, desc[UR6][R2.64+0x24] ;  /* 0x0000240602117981 */ /* 0x000ee8000c1e1900 */
[----:B------:R-:W3:Y:S04]  /*0290*/  LDG.E R18, desc[UR6][R2.64+0x28] ;  /* 0x0000280602127981 */ /* 0x000ee8000c1e1900 */
[----:B------:R-:W3:Y:S04]  /*02a0*/  LDG.E R19, desc[UR6][R2.64+0x2c] ;  /* 0x00002c0602137981 */ /* 0x000ee8000c1e1900 */
[----:B0-----:R-:W4:Y:S04]  /*02b0*/  LDG.E R20, desc[UR6][R2.64+0x30] ;  /* 0x0000300602147981 */ /* 0x001f28000c1e1900 */
[----:B------:R-:W4:Y:S04]  /*02c0*/  LDG.E R21, desc[UR6][R2.64+0x34] ;  /* 0x0000340602157981 */ /* 0x000f28000c1e1900 */
[----:B------:R-:W4:Y:S04]  /*02d0*/  LDG.E R22, desc[UR6][R2.64+0x38] ;  /* 0x0000380602167981 */ /* 0x000f28000c1e1900 */
[----:B------:R-:W4:Y:S01]  /*02e0*/  LDG.E R23, desc[UR6][R2.64+0x3c] ;  /* 0x00003c0602177981 */ /* 0x000f22000c1e1900 */
[----:B------:R-:W-:-:S04]  /*02f0*/  UIADD3 UR4, UPT, UPT, UR4, 0x20, URZ ;  /* 0x0000002004047890 */ /* 0x000fc8000fffe0ff */
[----:B------:R-:W-:Y:S01]  /*0300*/  UISETP.NE.AND UP0, UPT, UR4, 0x1000, UPT ;  /* 0x000010000400788c */ /* 0x000fe2000bf05270 */
[----:B------:R-:W-:Y:S01]  /*0310*/  IADD3 R24, P0, PT, R2, 0x80, RZ ;  /* 0x0000008002187810 */ /* 0x000fe20007f1e0ff */
[----:B-----5:R-:W-:Y:S03]  /*0320*/  STL.128 [R0+-0x10], R4 ;  /* 0xfffff00400007387 */ /* 0x020fe60000100c00 */
[----:B------:R-:W-:Y:S01]  /*0330*/  IADD3.X R25, PT, PT, RZ, R3, RZ, P0, !PT ;  /* 0x00000003ff197210 */ /* 0x000fe200007fe4ff */
[----:B------:R-:W-:Y:S04]  /*0340*/  STL.128 [R0], R8 ;  /* 0x0000000800007387 */ /* 0x000fe80000100c00 */
[----:B--2---:R-:W-:Y:S04]  /*0350*/  STL.128 [R0+0x10], R12 ;  /* 0x0000100c00007387 */ /* 0x004fe80000100c00 */
[----:B---3--:R-:W-:Y:S04]  /*0360*/  STL.128 [R0+0x20], R16 ;  /* 0x0000201000007387 */ /* 0x008fe80000100c00 */
[----:B----4-:R0:W-:Y:S02]  /*0370*/  STL.128 [R0+0x30], R20 ;  /* 0x0000301400007387 */ /* 0x0101e40000100c00 */
[----:B0-----:R-:W-:Y:S01]  /*0380*/  VIADD R0, R0, 0x80 ;  /* 0x0000008000007836 */ /* 0x001fe20000000000 */
[----:B------:R-:W-:Y:S06]  /*0390*/  BRA.U UP0, `(.L_x_0) ;  /* 0xfffffffd00407547 */ /* 0x000fec000b83ffff */
[----:B------:R-:W0:Y:S01]  /*03a0*/  S2UR UR8, SR_CLOCKLO ;  /* 0x00000000000879c3 */ /* 0x000e220000005000 */
[----:B------:R-:W-:-:S07]  /*03b0*/  HFMA2 R2, -RZ, RZ, 0, 0 ;  /* 0x00000000ff027431 */ /* 0x000fce00000001ff */
.L_x_1:
[----:B-1----:R-:W-:-:S05]  /*03c0*/  LEA R0, R2, R1, 0x2 ;  /* 0x0000000102007211 */ /* 0x002fca00078e10ff */
[----:B------:R-:W2:Y:S04]  /*03d0*/  LDL.128 R16, [R0] ;  /* 0x0000000000107983 */ /* 0x000ea80000100c00 */
[----:B------:R-:W3:Y:S04]  /*03e0*/  LDL.128 R20, [R0+0x10] ;  /* 0x0000100000147983 */ /* 0x000ee80000100c00 */
[----:B------:R-:W4:Y:S04]  /*03f0*/  LDL.128 R12, [R0+0x20] ;  /* 0x00002000000c7983 */ /* 0x000f280000100c00 */
[----:B------:R-:W5:Y:S01]  /*0400*/  LDL.128 R4, [R0+0x30] ;  /* 0x0000300000047983 */ /* 0x000f620000100c00 */
[C---:B------:R-:W-:Y:S01]  /*0410*/  IADD3 R3, PT, PT, R2.reuse, 0x2, RZ ;  /* 0x0000000202037810 */ /* 0x040fe20007ffe0ff */
[C---:B------:R-:W-:Y:S01]  /*0420*/  VIADD R8, R2.reuse, 0x3 ;  /* 0x0000000302087836 */ /* 0x040fe20000000000 */
[C---:B------:R-:W-:Y:S01]  /*0430*/  IADD3 R25, PT, PT, R2.reuse, 0x4, RZ ;  /* 0x0000000402197810 */ /* 0x040fe20007ffe0ff */
[C---:B------:R-:W-:Y:S01]  /*0440*/  VIADD R26, R2.reuse, 0x7 ;  /* 0x00000007021a7836 */ /* 0x040fe20000000000 */
[----:B------:R-:W-:Y:S01]  /*0450*/  IADD3 R24, PT, PT, R2, 0x5, RZ ;  /* 0x0000000502187810 */ /* 0x000fe20007ffe0ff */
[----:B--2---:R-:W-:Y:S01]  /*0460*/  IMAD R18, R18, R3, RZ ;  /* 0x0000000312127224 */ /* 0x004fe200078e02ff */
[----:B------:R-:W-:Y:S01]  /*0470*/  IADD3 R3, PT, PT, R2, 0x6, RZ ;  /* 0x0000000602037810 */ /* 0x000fe20007ffe0ff */
[----:B------:R-:W-:-:S02]  /*0480*/  IMAD R19, R19, R8, RZ ;  /* 0x0000000813137224 */ /* 0x000fc400078e02ff */
[-C--:B------:R-:W-:Y:S01]  /*0490*/  IMAD R16, R16, R2.reuse, RZ ;  /* 0x0000000210107224 */ /* 0x080fe200078e02ff */
[----:B------:R-:W2:Y:S01]  /*04a0*/  LDL.128 R8, [R0+0x40] ;  /* 0x0000400000087983 */ /* 0x000ea20000100c00 */
[----:B------:R-:W-:Y:S02]  /*04b0*/  IMAD R17, R17, R2, R17 ;  /* 0x0000000211117224 */ /* 0x000fe400078e0211 */
[----:B---3--:R-:W-:Y:S01]  /*04c0*/  IMAD R22, R22, R3, RZ ;  /* 0x0000000316167224 */ /* 0x008fe200078e02ff */
[C---:B------:R-:W-:Y:S01]  /*04d0*/  IADD3 R3, PT, PT, R2.reuse, 0x8, RZ ;  /* 0x0000000802037810 */ /* 0x040fe20007ffe0ff */
[----:B------:R-:W-:Y:S01]  /*04e0*/  IMAD R20, R25, R20, RZ ;  /* 0x0000001419147224 */ /* 0x000fe200078e02ff */
[----:B------:R1:W-:Y:S01]  /*04f0*/  STL.128 [R0+0x4000], R16 ;  /* 0x0040001000007387 */ /* 0x0003e20000100c00 */
[----:B------:R-:W-:Y:S02]  /*0500*/  IMAD R21, R21, R24, RZ ;  /* 0x0000001815157224 */ /* 0x000fe400078e02ff */
[----:B------:R-:W-:Y:S01]  /*0510*/  IMAD R23, R23, R26, RZ ;  /* 0x0000001a17177224 */ /* 0x000fe200078e02ff */
[C---:B------:R-:W-:Y:S01]  /*0520*/  IADD3 R24, PT, PT, R2.reuse, 0x9, RZ ;  /* 0x0000000902187810 */ /* 0x040fe20007ffe0ff */
[----:B----4-:R-:W-:Y:S01]  /*0530*/  IMAD R12, R3, R12, RZ ;  /* 0x0000000c030c7224 */ /* 0x010fe200078e02ff */
[----:B------:R-:W-:-:S02]  /*0540*/  IADD3 R3, PT, PT, R2, 0xa, RZ ;  /* 0x0000000a02037810 */ /* 0x000fc40007ffe0ff */
[----:B------:R3:W-:Y:S04]  /*0550*/  STL.128 [R0+0x4010], R20 ;  /* 0x0040101400007387 */ /* 0x0007e80000100c00 */
[----:B-1----:R-:W4:Y:S01]  /*0560*/  LDL.128 R16, [R0+0x50] ;  /* 0x0000500000107983 */ /* 0x002f220000100c00 */
[----:B------:R-:W-:Y:S02]  /*0570*/  VIADD R26, R2, 0xb ;  /* 0x0000000b021a7836 */ /* 0x000fe40000000000 */
[----:B------:R-:W-:Y:S01]  /*0580*/  IMAD R13, R13, R24, RZ ;  /* 0x000000180d0d7224 */ /* 0x000fe200078e02ff */
[----:B---3--:R-:W3:Y:S01]  /*0590*/  LDL.128 R20, [R0+0x60] ;  /* 0x0000600000147983 */ /* 0x008ee20000100c00 */
[----:B------:R-:W-:Y:S02]  /*05a0*/  IMAD R14, R14, R3, RZ ;  /* 0x000000030e0e7224 */ /* 0x000fe400078e02ff */
[----:B------:R-:W-:-:S05]  /*05b0*/  IMAD R15, R15, R26, RZ ;  /* 0x0000001a0f0f7224 */ /* 0x000fca00078e02ff */
[----:B------:R1:W-:Y:S04]  /*05c0*/  STL.128 [R0+0x4020], R12 ;  /* 0x0040200c00007387 */ /* 0x0003e80000100c00 */
[----:B-1----:R-:W3:Y:S01]  /*05d0*/  LDL.128 R12, [R0+0x70] ;  /* 0x00007000000c7983 */ /* 0x002ee20000100c00 */
[C---:B------:R-:W-:Y:S01]  /*05e0*/  IADD3 R3, PT, PT, R2.reuse, 0xc, RZ ;  /* 0x0000000c02037810 */ /* 0x040fe20007ffe0ff */
[C---:B------:R-:W-:Y:S01]  /*05f0*/  VIADD R25, R2.reuse, 0x10 ;  /* 0x0000001002197836 */ /* 0x040fe20000000000 */
[C---:B------:R-:W-:Y:S02]  /*0600*/  IADD3 R24, PT, PT, R2.reuse, 0xd, RZ ;  /* 0x0000000d02187810 */ /* 0x040fe40007ffe0ff */
[C---:B------:R-:W-:Y:S01]  /*0610*/  IADD3 R26, PT, PT, R2.reuse, 0x13, RZ ;  /* 0x00000013021a7810 */ /* 0x040fe20007ffe0ff */
[----:B-----5:R-:W-:Y:S01]  /*0620*/  IMAD R4, R3, R4, RZ ;  /* 0x0000000403047224 */ /* 0x020fe200078e02ff */
[C---:B------:R-:W-:Y:S01]  /*0630*/  IADD3 R3, PT, PT, R2.reuse, 0xe, RZ ;  /* 0x0000000e02037810 */ /* 0x040fe20007ffe0ff */
[----:B------:R-:W-:Y:S01]  /*0640*/  IMAD R5, R5, R24, RZ ;  /* 0x0000001805057224 */ /* 0x000fe200078e02ff */
[----:B------:R-:W-:-:S03]  /*0650*/  IADD3 R24, PT, PT, R2, 0xf, RZ ;  /* 0x0000000f02187810 */ /* 0x000fc60007ffe0ff */
[----:B------:R-:W-:Y:S01]  /*0660*/  IMAD R6, R6, R3, RZ ;  /* 0x0000000306067224 */ /* 0x000fe200078e02ff */
[C---:B------:R-:W-:Y:S01]  /*0670*/  IADD3 R3, PT, PT, R2.reuse, 0x12, RZ ;  /* 0x0000001202037810 */ /* 0x040fe20007ffe0ff */
[----:B------:R-:W-:Y:S01]  /*0680*/  IMAD R7, R7, R24, RZ ;  /* 0x0000001807077224 */ /* 0x000fe200078e02ff */
[----:B------:R-:W-:-:S04]  /*0690*/  IADD3 R24, PT, PT, R2, 0x11, RZ ;  /* 0x0000001102187810 */ /* 0x000fc80007ffe0ff */
[----:B------:R1:W-:Y:S01]  /*06a0*/  STL.128 [R0+0x4030], R4 ;  /* 0x0040300400007387 */ /* 0x0003e20000100c00 */
[----:B--2---:R-:W-:Y:S02]  /*06b0*/  IMAD R9, R9, R24, RZ ;  /* 0x0000001809097224 */ /* 0x004fe400078e02ff */
[----:B------:R-:W-:Y:S01]  /*06c0*/  IMAD R10, R10, R3, RZ ;  /* 0x000000030a0a7224 */ /* 0x000fe200078e02ff */
[C---:B------:R-:W-:Y:S01]  /*06d0*/  IADD3 R3, PT, PT, R2.reuse, 0x14, RZ ;  /* 0x0000001402037810 */ /* 0x040fe20007ffe0ff */
[C---:B------:R-:W-:Y:S02]  /*06e0*/  VIADD R24, R2.reuse, 0x15 ;  /* 0x0000001502187836 */ /* 0x040fe40000000000 */
[----:B------:R-:W-:Y:S01]  /*06f0*/  IMAD R8, R25, R8, RZ ;  /* 0x0000000819087224 */ /* 0x000fe200078e02ff */
[C---:B------:R-:W-:Y:S01]  /*0700*/  IADD3 R25, PT, PT, R2.reuse, 0x16, RZ ;  /* 0x0000001602197810 */ /* 0x040fe20007ffe0ff */
[----:B------:R-:W-:Y:S01]  /*0710*/  IMAD R11, R11, R26, RZ ;  /* 0x0000001a0b0b7224 */ /* 0x000fe200078e02ff */
[----:B------:R-:W-:-:S04]  /*0720*/  IADD3 R26, PT, PT, R2, 0x19, RZ ;  /* 0x00000019021a7810 */ /* 0x000fc80007ffe0ff */
[----:B------:R1:W-:Y:S01]  /*0730*/  STL.128 [R0+0x4040], R8 ;  /* 0x0040400800007387 */ /* 0x0003e20000100c00 */
[----:B----4-:R-:W-:Y:S01]  /*0740*/  IMAD R17, R17, R24, RZ ;  /* 0x0000001811117224 */ /* 0x010fe200078e02ff */
[C---:B------:R-:W-:Y:S01]  /*0750*/  IADD3 R24, PT, PT, R2.reuse, 0x17, RZ ;  /* 0x0000001702187810 */ /* 0x040fe20007ffe0ff */
[----:B------:R-:W-:Y:S01]  /*0760*/  IMAD R16, R3, R16, RZ ;  /* 0x0000001003107224 */ /* 0x000fe200078e02ff */
[----:B------:R-:W-:Y:S01]  /*0770*/  IADD3 R3, PT, PT, R2, 0x18, RZ ;  /* 0x0000001802037810 */ /* 0x000fe20007ffe0ff */
[----:B------:R-:W-:Y:S01]  /*0780*/  IMAD R18, R18, R25, RZ ;  /* 0x0000001912127224 */ /* 0x000fe200078e02ff */
[C---:B------:R-:W-:Y:S01]  /*0790*/  IADD3 R25, PT, PT, R2.reuse, 0x1c, RZ ;  /* 0x0000001c02197810 */ /* 0x040fe20007ffe0ff */
[----:B------:R-:W-:Y:S01]  /*07a0*/  IMAD R19, R19, R24, RZ ;  /* 0x0000001813137224 */ /* 0x000fe200078e02ff */
[C---:B------:R-:W-:Y:S01]  /*07b0*/  IADD3 R24, PT, PT, R2.reuse, 0x1b, RZ ;  /* 0x0000001b02187810 */ /* 0x040fe20007ffe0ff */
[----:B---3--:R-:W-:Y:S02]  /*07c0*/  IMAD R20, R3, R20, RZ ;  /* 0x0000001403147224 */ /* 0x008fe400078e02ff */
[C---:B------:R-:W-:Y:S01]  /*07d0*/  VIADD R3, R2.reuse, 0x1a ;  /* 0x0000001a02037836 */ /* 0x040fe20000000000 */
[----:B------:R1:W-:Y:S01]  /*07e0*/  STL.128 [R0+0x4050], R16 ;  /* 0x0040501000007387 */ /* 0x0003e20000100c00 */
[----:B------:R-:W-:Y:S01]  /*07f0*/  IMAD R23, R23, R24, RZ ;  /* 0x0000001817177224 */ /* 0x000fe200078e02ff */
[----:B------:R-:W-:Y:S01]  /*0800*/  IADD3 R24, PT, PT, R2, 0x1d, RZ ;  /* 0x0000001d02187810 */ /* 0x000fe20007ffe0ff */
[----:B------:R-:W-:Y:S01]  /*0810*/  IMAD R22, R22, R3, RZ ;  /* 0x0000000316167224 */ /* 0x000fe200078e02ff */
[----:B------:R-:W-:Y:S01]  /*0820*/  IADD3 R3, PT, PT, R2, 0x1e, RZ ;  /* 0x0000001e02037810 */ /* 0x000fe20007ffe0ff */
[----:B------:R-:W-:-:S02]  /*0830*/  IMAD R21, R21, R26, RZ ;  /* 0x0000001a15157224 */ /* 0x000fc400078e02ff */
[C---:B------:R-:W-:Y:S01]  /*0840*/  VIADD R26, R2.reuse, 0x1f ;  /* 0x0000001f021a7836 */ /* 0x040fe20000000000 */
[----:B------:R-:W-:Y:S02]  /*0850*/  IADD3 R2, PT, PT, R2, 0x20, RZ ;  /* 0x0000002002027810 */ /* 0x000fe40007ffe0ff */
[----:B------:R1:W-:Y:S02]  /*0860*/  STL.128 [R0+0x4060], R20 ;  /* 0x0040601400007387 */ /* 0x0003e40000100c00 */
[----:B------:R-:W-:Y:S01]  /*0870*/  ISETP.NE.AND P0, PT, R2, 0x1000, PT ;  /* 0x000010000200780c */ /* 0x000fe20003f05270 */
[----:B------:R-:W-:Y:S02]  /*0880*/  IMAD R12, R25, R12, RZ ;  /* 0x0000000c190c7224 */ /* 0x000fe400078e02ff */
[----:B------:R-:W-:Y:S02]  /*0890*/  IMAD R13, R13, R24, RZ ;  /* 0x000000180d0d7224 */ /* 0x000fe400078e02ff */
[----:B------:R-:W-:-:S02]  /*08a0*/  IMAD R14, R14, R3, RZ ;  /* 0x000000030e0e7224 */ /* 0x000fc400078e02ff */
[----:B------:R-:W-:-:S05]  /*08b0*/  IMAD R15, R15, R26, RZ ;  /* 0x0000001a0f0f7224 */ /* 0x000fca00078e02ff */
[----:B------:R1:W-:Y:S01]  /*08c0*/  STL.128 [R0+0x4070], R12 ;  /* 0x0040700c00007387 */ /* 0x0003e20000100c00 */
[----:B------:R-:W-:Y:S05]  /*08d0*/  @P0 BRA `(.L_x_1) ;  /* 0xfffffff800b80947 */ /* 0x000fea000383ffff */
[----:B------:R-:W-:Y:S01]  /*08e0*/  CS2R.32 R2, SR_CLOCKLO ;  /* 0x0000000000027805 */ /* 0x000fe20000005000 */
[----:B------:R-:W2:Y:S01]  /*08f0*/  LDCU.64 UR4, c[0x0][0x390] ;  /* 0x00007200ff0477ac */ /* 0x000ea20008000a00 */
[----:B-1----:R-:W-:Y:S01]  /*0900*/  IADD3 R0, PT, PT, R1, 0x4040, RZ ;  /* 0x0000404001007810 */ /* 0x002fe20007ffe0ff */
[----:B--2---:R-:W-:-:S04]  /*0910*/  UIADD3 UR4, UP0, UPT, UR4, 0x40, URZ ;  /* 0x0000004004047890 */ /* 0x004fc8000ff1e0ff */
[----:B------:R-:W-:Y:S02]  /*0920*/  UIADD3.X UR5, UPT, UPT, URZ, UR5, URZ, UP0, !UPT ;  /* 0x00000005ff057290 */ /* 0x000fe400087fe4ff */
[----:B------:R-:W-:Y:S01]  /*0930*/  MOV R3, UR4 ;  /* 0x0000000400037c02 */ /* 0x000fe20008000f00 */
[----:B------:R-:W-:-:S03]  /*0940*/  UMOV UR4, URZ ;  /* 0x000000ff00047c82 */ /* 0x000fc60008000000 */
[----:B------:R-:W-:-:S07]  /*0950*/  MOV R12, UR5 ;  /* 0x00000005000c7c02 */ /* 0x000fce0008000f00 */
.L_x_2:
[----:B-1----:R-:W2:Y:S04]  /*0960*/  LDL.128 R16, [R0+-0x40] ;  /* 0xffffc00000107983 */ /* 0x002ea80000100c00 */
[----:B------:R-:W3:Y:S01]  /*0970*/  LDL.128 R20, [R0+-0x30] ;  /* 0xffffd00000147983 */ /* 0x000ee20000100c00 */
[----:B------:R-:W-:Y:S01]  /*0980*/  IMAD.MOV.U32 R28, RZ, RZ, R3 ;  /* 0x000000ffff1c7224 */ /* 0x000fe200078e0003 */
[----:B------:R-:W-:Y:S02]  /*0990*/  MOV R29, R12 ;  /* 0x0000000c001d7202 */ /* 0x000fe40000000f00 */
[----:B------:R-:W4:Y:S04]  /*09a0*/  LDL.128 R4, [R0+-0x20] ;  /* 0xffffe00000047983 */ /* 0x000f280000100c00 */
[----:B------:R-:W5:Y:S04]  /*09b0*/  LDL.128 R8, [R0+-0x10] ;  /* 0xfffff00000087983 */ /* 0x000f680000100c00 */
[----:B------:R-:W5:Y:S04]  /*09c0*/  LDL.128 R12, [R0] ;  /* 0x00000000000c7983 */ /* 0x000f680000100c00 */
[----:B------:R-:W5:Y:S04]  /*09d0*/  LDL.128 R24, [R0+0x30] ;  /* 0x0000300000187983 */ /* 0x000f680000100c00 */
[----:B--2---:R-:W-:Y:S04]  /*09e0*/  STG.E desc[UR6][R28.64+-0x40], R16 ;  /* 0xffffc0101c007986 */ /* 0x004fe8000c101906 */
[----:B------:R-:W-:Y:S04]  /*09f0*/  STG.E desc[UR6][R28.64+-0x3c], R17 ;  /* 0xffffc4111c007986 */ /* 0x000fe8000c101906 */
[----:B------:R-:W-:Y:S04]  /*0a00*/  STG.E desc[UR6][R28.64+-0x38], R18 ;  /* 0xffffc8121c007986 */ /* 0x000fe8000c101906 */
[----:B------:R1:W-:Y:S04]  /*0a10*/  STG.E desc[UR6][R28.64+-0x34], R19 ;  /* 0xffffcc131c007986 */ /* 0x0003e8000c101906 */
[----:B---3--:R-:W-:Y:S04]  /*0a20*/  STG.E desc[UR6][R28.64+-0x30], R20 ;  /* 0xffffd0141c007986 */ /* 0x008fe8000c101906 */
[----:B------:R-:W-:Y:S04]  /*0a30*/  STG.E desc[UR6][R28.64+-0x2c], R21 ;  /* 0xffffd4151c007986 */ /* 0x000fe8000c101906 */
[----:B------:R-:W-:Y:S04]  /*0a40*/  STG.E desc[UR6][R28.64+-0x28], R22 ;  /* 0xffffd8161c007986 */ /* 0x000fe8000c101906 */
[----:B------:R2:W-:Y:S04]  /*0a50*/  STG.E desc[UR6][R28.64+-0x24], R23 ;  /* 0xffffdc171c007986 */ /* 0x0005e8000c101906 */
[----:B-1----:R-:W3:Y:S04]  /*0a60*/  LDL.128 R16, [R0+0x10] ;  /* 0x0000100000107983 */ /* 0x002ee80000100c00 */
[----:B--2---:R1:W2:Y:S04]  /*0a70*/  LDL.128 R20, [R0+0x20] ;  /* 0x0000200000147983 */ /* 0x0042a80000100c00 */
[----:B----4-:R-:W-:Y:S04]  /*0a80*/  STG.E desc[UR6][R28.64+-0x20], R4 ;  /* 0xffffe0041c007986 */ /* 0x010fe8000c101906 */
[----:B------:R-:W-:Y:S04]  /*0a90*/  STG.E desc[UR6][R28.64+-0x1c], R5 ;  /* 0xffffe4051c007986 */ /* 0x000fe8000c101906 */
[----:B------:R-:W-:Y:S04]  /*0aa0*/  STG.E desc[UR6][R28.64+-0x18], R6 ;  /* 0xffffe8061c007986 */ /* 0x000fe8000c101906 */
[----:B------:R-:W-:Y:S04]  /*0ab0*/  STG.E desc[UR6][R28.64+-0x14], R7 ;  /* 0xffffec071c007986 */ /* 0x000fe8000c101906 */
[----:B-----5:R-:W-:Y:S04]  /*0ac0*/  STG.E desc[UR6][R28.64+-0x10], R8 ;  /* 0xfffff0081c007986 */ /* 0x020fe8000c101906 */
[----:B------:R-:W-:Y:S04]  /*0ad0*/  STG.E desc[UR6][R28.64+-0xc], R9 ;  /* 0xfffff4091c007986 */ /* 0x000fe8000c101906 */
        /* <DEDUP_REMOVED lines=8> */
[----:B------:R-:W-:Y:S01]  /*0b60*/  STG.E desc[UR6][R28.64+0x3c], R27 ;  /* 0x00003c1b1c007986 */ /* 0x000fe2000c101906 */
[----:B------:R-:W-:-:S04]  /*0b70*/  UIADD3 UR4, UPT, UPT, UR4, 0x20, URZ ;  /* 0x0000002004047890 */ /* 0x000fc8000fffe0ff */
[----:B------:R-:W-:Y:S01]  /*0b80*/  UISETP.NE.AND UP0, UPT, UR4, 0x1000, UPT ;  /* 0x000010000400788c */ /* 0x000fe2000bf05270 */
[----:B------:R-:W-:Y:S01]  /*0b90*/  IADD3 R3, P0, PT, R28, 0x80, RZ ;  /* 0x000000801c037810 */ /* 0x000fe20007f1e0ff */
[----:B------:R4:W-:Y:S01]  /*0ba0*/  STG.E desc[UR6][R28.64], R12 ;  /* 0x0000000c1c007986 */ /* 0x0009e2000c101906 */
[----:B-1----:R-:W-:Y:S02]  /*0bb0*/  IADD3 R0, PT, PT, R0, 0x80, RZ ;  /* 0x0000008000007810 */ /* 0x002fe40007ffe0ff */
[----:B----4-:R-:W-:Y:S01]  /*0bc0*/  IADD3.X R12, PT, PT, RZ, R29, RZ, P0, !PT ;  /* 0x0000001dff0c7210 */ /* 0x010fe200007fe4ff */
[----:B---3--:R1:W-:Y:S04]  /*0bd0*/  STG.E desc[UR6][R28.64+0x10], R16 ;  /* 0x000010101c007986 */ /* 0x0083e8000c101906 */
[----:B------:R1:W-:Y:S04]  /*0be0*/  STG.E desc[UR6][R28.64+0x14], R17 ;  /* 0x000014111c007986 */ /* 0x0003e8000c101906 */
[----:B------:R1:W-:Y:S04]  /*0bf0*/  STG.E desc[UR6][R28.64+0x18], R18 ;  /* 0x000018121c007986 */ /* 0x0003e8000c101906 */
[----:B------:R1:W-:Y:S04]  /*0c00*/  STG.E desc[UR6][R28.64+0x1c], R19 ;  /* 0x00001c131c007986 */ /* 0x0003e8000c101906 */
[----:B--2---:R1:W-:Y:S04]  /*0c10*/  STG.E desc[UR6][R28.64+0x20], R20 ;  /* 0x000020141c007986 */ /* 0x0043e8000c101906 */
[----:B------:R1:W-:Y:S04]  /*0c20*/  STG.E desc[UR6][R28.64+0x24], R21 ;  /* 0x000024151c007986 */ /* 0x0003e8000c101906 */
[----:B------:R1:W-:Y:S04]  /*0c30*/  STG.E desc[UR6][R28.64+0x28], R22 ;  /* 0x000028161c007986 */ /* 0x0003e8000c101906 */
[----:B------:R1:W-:Y:S01]  /*0c40*/  STG.E desc[UR6][R28.64+0x2c], R23 ;  /* 0x00002c171c007986 */ /* 0x0003e2000c101906 */
[----:B------:R-:W-:Y:S05]  /*0c50*/  BRA.U UP0, `(.L_x_2) ;  /* 0xfffffffd00407547 */ /* 0x000fea000b83ffff */
[----:B------:R-:W2:Y:S02]  /*0c60*/  S2R R0, SR_TID.X ;  /* 0x0000000000007919 */ /* 0x000ea40000002100 */
[----:B--2---:R-:W-:-:S13]  /*0c70*/  ISETP.NE.AND P0, PT, R0, RZ, PT ;  /* 0x000000ff0000720c */ /* 0x004fda0003f05270 */
[----:B0-----:R-:W-:Y:S05]  /*0c80*/  @P0 EXIT ;  /* 0x000000000000094d */ /* 0x001fea0003800000 */
[----:B------:R-:W0:Y:S01]  /*0c90*/  S2R R3, SR_CTAID.X ;  /* 0x0000000000037919 */ /* 0x000e220000002500 */
[----:B------:R-:W0:Y:S01]  /*0ca0*/  LDC.64 R4, c[0x0][0x380] ;  /* 0x0000e000ff047b82 */ /* 0x000e220000000a00 */
[----:B------:R-:W-:Y:S01]  /*0cb0*/  IADD3 R7, PT, PT, R2, -UR8, RZ ;  /* 0x8000000802077c10 */ /* 0x000fe2000fffe0ff */
[----:B0-----:R-:W-:-:S05]  /*0cc0*/  IMAD.WIDE.U32 R2, R3, 0x4, R4 ;  /* 0x0000000403027825 */ /* 0x001fca00078e0004 */
[----:B------:R-:W-:Y:S01]  /*0cd0*/  STG.E desc[UR6][R2.64], R7 ;  /* 0x0000000702007986 */ /* 0x000fe2000c101906 */
[----:B------:R-:W-:Y:S05]  /*0ce0*/  EXIT ;  /* 0x000000000000794d */ /* 0x000fea0003800000 */
.L_x_3:
[----:B------:R-:W-:-:S00]  /*0cf0*/  BRA `(.L_x_3) ;  /* 0xfffffffc00fc7947 */ /* 0x000fc0000383ffff */
[----:B------:R-:W-:-:S00]  /*0d00*/  NOP ;  /* 0x0000000000007918 */ /* 0x000fc00000000000 */
[----:B------:R-:W-:-:S00]  /*0d10*/  NOP ;  /* 0x0000000000007918 */ /* 0x000fc00000000000 */
[----:B------:R-:W-:-:S00]  /*0d20*/  NOP ;  /* 0x0000000000007918 */ /* 0x000fc00000000000 */
[----:B------:R-:W-:-:S00]  /*0d30*/  NOP ;  /* 0x0000000000007918 */ /* 0x000fc00000000000 */
[----:B------:R-:W-:-:S00]  /*0d40*/  NOP ;  /* 0x0000000000007918 */ /* 0x000fc00000000000 */
[----:B------:R-:W-:-:S00]  /*0d50*/  NOP ;  /* 0x0000000000007918 */ /* 0x000fc00000000000 */
[----:B------:R-:W-:-:S00]  /*0d60*/  NOP ;  /* 0x0000000000007918 */ /* 0x000fc00000000000 */
[----:B------:R-:W-:-:S00]  /*0d70*/  NOP ;  /* 0x0000000000007918 */ /* 0x000fc00000000000 */
.L_x_6:


//--------------------- .text._Z10sharedCopyPii   --------------------------
	.section	.text._Z10sharedCopyPii,"ax",@progbits
	.align	128
        .global         _Z10sharedCopyPii
        .type           _Z10sharedCopyPii,@function
        .size           _Z10sharedCopyPii,(.L_x_7 - _Z10sharedCopyPii)
        .other          _Z10sharedCopyPii,@"STO_CUDA_ENTRY STV_DEFAULT"
_Z10sharedCopyPii:
.text._Z10sharedCopyPii:
[----:B------:R-:W-:Y:S08]  /*0000*/  LDC R1, c[0x0][0x37c] ;  /* 0x0000df00ff017b82 */ /* 0x000ff00000000800 */
[----:B------:R-:W-:Y:S08]  /*0010*/  S2UR UR6, SR_CLOCKLO ;  /* 0x00000000000679c3 */ /* 0x000ff00000005000 */
[----:B------:R-:W0:Y:S01]  /*0020*/  S2UR UR5, SR_CgaCtaId ;  /* 0x00000000000579c3 */ /* 0x000e220000008800 */
[----:B------:R-:W-:-:S02]  /*0030*/  UMOV UR4, 0x400 ;  /* 0x0000040000047882 */ /* 0x000fc40000000000 */
[----:B0-----:R-:W-:-:S09]  /*0040*/  ULEA UR4, UR5, UR4, 0x18 ;  /* 0x0000000405047291 */ /* 0x001fd2000f8ec0ff */
[----:B------:R-:W-:Y:S04]  /*0050*/  STS [UR4], RZ ;  /* 0x000000ffff007988 */ /* 0x000fe80008000804 */
[----:B------:R-:W-:Y:S01]  /*0060*/  STS.128 [UR4], RZ ;  /* 0x000000ffff007988 */ /* 0x000fe20008000c04 */
[----:B------:R-:W-:Y:S01]  /*0070*/  CS2R.32 R5, SR_CLOCKLO ;  /* 0x0000000000057805 */ /* 0x000fe20000005000 */
[----:B------:R-:W0:Y:S02]  /*0080*/  S2R R0, SR_TID.X ;  /* 0x0000000000007919 */ /* 0x000e240000002100 */
[----:B0-----:R-:W-:-:S13]  /*0090*/  ISETP.NE.AND P0, PT, R0, RZ, PT ;  /* 0x000000ff0000720c */ /* 0x001fda0003f05270 */
[----:B------:R-:W-:Y:S05]  /*00a0*/  @P0 EXIT ;  /* 0x000000000000094d */ /* 0x000fea0003800000 */
[----:B------:R-:W0:Y:S01]  /*00b0*/  S2R R7, SR_CTAID.X ;  /* 0x0000000000077919 */ /* 0x000e220000002500 */
[----:B------:R-:W0:Y:S01]  /*00c0*/  LDC.64 R2, c[0x0][0x380] ;  /* 0x0000e000ff027b82 */ /* 0x000e220000000a00 */
[----:B------:R-:W1:Y:S01]  /*00d0*/  LDCU.64 UR4, c[0x0][0x358] ;  /* 0x00006b00ff0477ac */ /* 0x000e620008000a00 */
[----:B------:R-:W-:Y:S01]  /*00e0*/  IADD3 R5, PT, PT, R5, -UR6, RZ ;  /* 0x8000000605057c10 */ /* 0x000fe2000fffe0ff */
[----:B0-----:R-:W-:-:S05]  /*00f0*/  IMAD.WIDE.U32 R2, R7, 0x4, R2 ;  /* 0x0000000407027825 */ /* 0x001fca00078e0002 */
[----:B-1----:R-:W-:Y:S01]  /*0100*/  STG.E desc[UR4][R2.64], R5 ;  /* 0x0000000502007986 */ /* 0x002fe2000c101904 */
[----:B------:R-:W-:Y:S05]  /*0110*/  EXIT ;  /* 0x000000000000794d */ /* 0x000fea0003800000 */
.L_x_4:
        /* <DEDUP_REMOVED lines=14> */
.L_x_7:


//--------------------- .text._Z9localCopyPiS_S_  --------------------------
	.section	.text._Z9localCopyPiS_S_,"ax",@progbits
	.align	128
        .global         _Z9localCopyPiS_S_
        .type           _Z9localCopyPiS_S_,@function
        .size           _Z9localCopyPiS_S_,(.L_x_8 - _Z9localCopyPiS_S_)
        .other          _Z9localCopyPiS_S_,@"STO_CUDA_ENTRY STV_DEFAULT"
_Z9localCopyPiS_S_:
.text._Z9localCopyPiS_S_:
[----:B------:R-:W-:Y:S08]  /*0000*/  LDC R1, c[0x0][0x37c] ;  /* 0x0000df00ff017b82 */ /* 0x000ff00000000800 */
[----:B------:R-:W0:Y:S01]  /*0010*/  LDC.64 R2, c[0x0][0x388] ;  /* 0x0000e200ff027b82 */ /* 0x000e220000000a00 */
[----:B------:R-:W0:Y:S02]  /*0020*/  LDCU.64 UR4, c[0x0][0x358] ;  /* 0x00006b00ff0477ac */ /* 0x000e240008000a00 */
[----:B0-----:R-:W2:Y:S04]  /*0030*/  LDG.E R5, desc[UR4][R2.64] ;  /* 0x0000000402057981 */ /* 0x001ea8000c1e1900 */
[----:B------:R-:W3:Y:S04]  /*0040*/  LDG.E R6, desc[UR4][R2.64+0x4] ;  /* 0x0000040402067981 */ /* 0x000ee8000c1e1900 */
[----:B------:R0:W4:Y:S04]  /*0050*/  LDG.E R7, desc[UR4][R2.64+0x8] ;  /* 0x0000080402077981 */ /* 0x000128000c1e1900 */
[----:B------:R-:W0:Y:S01]  /*0060*/  LDG.E R0, desc[UR4][R2.64+0xc] ;  /* 0x00000c0402007981 */ /* 0x000e22000c1e1900 */
[----:B------:R-:W1:Y:S01]  /*0070*/  S2UR UR6, SR_CLOCKLO ;  /* 0x00000000000679c3 */ /* 0x000e620000005000 */
[----:B0-----:R-:W-:-:S02]  /*0080*/  IMAD R3, R0, 0x20, -R0 ;  /* 0x0000002000037824 */ /* 0x001fc400078e0a00 */
[----:B----4-:R-:W-:Y:S02]  /*0090*/  IMAD.SHL.U32 R4, R7, 0x20, RZ ;  /* 0x0000002007047824 */ /* 0x010fe400078e00ff */
[C---:B------:R-:W-:Y:S02]  /*00a0*/  IMAD R3, R0.reuse, 0x20, R3 ;  /* 0x0000002000037824 */ /* 0x040fe400078e0203 */
[----:B--2---:R-:W-:Y:S02]  /*00b0*/  IMAD.SHL.U32 R2, R5, 0x20, RZ ;  /* 0x0000002005027824 */ /* 0x004fe400078e00ff */
[C---:B------:R-:W-:Y:S02]  /*00c0*/  IMAD R3, R0.reuse, 0x20, R3 ;  /* 0x0000002000037824 */ /* 0x040fe400078e0203 */
[----:B------:R-:W-:Y:S02]  /*00d0*/  IMAD R7, R7, -0x2, R4 ;  /* 0xfffffffe07077824 */ /* 0x000fe400078e0204 */
[----:B------:R-:W-:-:S02]  /*00e0*/  IMAD R3, R0, 0x20, R3 ;  /* 0x0000002000037824 */ /* 0x000fc400078e0203 */
[----:B------:R-:W-:Y:S01]  /*00f0*/  IMAD R5, R5, -0x4, R2 ;  /* 0xfffffffc05057824 */ /* 0x000fe200078e0202 */
[----:B------:R-:W-:Y:S01]  /*0100*/  IADD3 R7, PT, PT, R4, R7, R4 ;  /* 0x0000000704077210 */ /* 0x000fe20007ffe004 */
[----:B------:R-:W-:-:S03]  /*0110*/  IMAD R3, R0, 0x20, R3 ;  /* 0x0000002000037824 */ /* 0x000fc600078e0203 */
[----:B------:R-:W-:Y:S01]  /*0120*/  IADD3 R5, PT, PT, R2, R5, R2 ;  /* 0x0000000502057210 */ /* 0x000fe20007ffe002 */
[----:B------:R-:W-:Y:S01]  /*0130*/  IMAD R3, R0, 0x20, R3 ;  /* 0x0000002000037824 */ /* 0x000fe200078e0203 */
[----:B------:R-:W-:Y:S02]  /*0140*/  IADD3 R7, PT, PT, R4, R7, R4 ;  /* 0x0000000704077210 */ /* 0x000fe40007ffe004 */
[----:B------:R-:W-:Y:S01]  /*0150*/  IADD3 R5, PT, PT, R2, R5, R2 ;  /* 0x0000000502057210 */ /* 0x000fe20007ffe002 */
[----:B------:R-:W-:Y:S01]  /*0160*/  IMAD R3, R0, 0x20, R3 ;  /* 0x0000002000037824 */ /* 0x000fe200078e0203 */
[----:B------:R-:W-:Y:S02]  /*0170*/  IADD3 R7, PT, PT, R4, R7, R4 ;  /* 0x0000000704077210 */ /* 0x000fe40007ffe004 */
[----:B------:R-:W-:Y:S01]  /*0180*/  IADD3 R5, PT, PT, R2, R5, R2 ;  /* 0x0000000502057210 */ /* 0x000fe20007ffe002 */
[----:B------:R-:W-:Y:S01]  /*0190*/  IMAD R3, R0, 0x20, R3 ;  /* 0x0000002000037824 */ /* 0x000fe200078e0203 */
[----:B------:R-:W-:-:S02]  /*01a0*/  IADD3 R7, PT, PT, R4, R7, R4 ;  /* 0x0000000704077210 */ /* 0x000fc40007ffe004 */
        /* <DEDUP_REMOVED lines=14> */
[----:B------:R-:W-:Y:S01]  /*0290*/  IADD3 R7, PT, PT, R4, R7, R4 ;  /* 0x0000000704077210 */ /* 0x000fe20007ffe004 */
[----:B---3--:R-:W-:Y:S01]  /*02a0*/  IMAD.SHL.U32 R3, R6, 0x20, RZ ;  /* 0x0000002006037824 */ /* 0x008fe200078e00ff */
[----:B------:R-:W-:Y:S01]  /*02b0*/  IADD3 R5, PT, PT, R2, R5, R2 ;  /* 0x0000000502057210 */ /* 0x000fe20007ffe002 */
[----:B------:R-:W-:Y:S01]  /*02c0*/  IMAD R9, R0, 0x20, R9 ;  /* 0x0000002000097824 */ /* 0x000fe200078e0209 */
[----:B------:R-:W-:Y:S01]  /*02d0*/  IADD3 R7, PT, PT, R4, R7, R4 ;  /* 0x0000000704077210 */ /* 0x000fe20007ffe004 */
[----:B------:R-:W-:Y:S01]  /*02e0*/  IMAD R6, R6, -0x3, R3 ;  /* 0xfffffffd06067824 */ /* 0x000fe200078e0203 */
[----:B------:R-:W-:Y:S01]  /*02f0*/  IADD3 R5, PT, PT, R2, R5, R2 ;  /* 0x0000000502057210 */ /* 0x000fe20007ffe002 */
[----:B------:R-:W-:Y:S01]  /*0300*/  IMAD R9, R0, 0x20, R9 ;  /* 0x0000002000097824 */ /* 0x000fe200078e0209 */
[----:B------:R-:W-:-:S02]  /*0310*/  IADD3 R7, PT, PT, R4, R7, R4 ;  /* 0x0000000704077210 */ /* 0x000fc40007ffe004 */
[C---:B------:R-:W-:Y:S01]  /*0320*/  IADD3 R6, PT, PT, R3.reuse, R6, R3 ;  /* 0x0000000603067210 */ /* 0x040fe20007ffe003 */
[----:B------:R-:W-:Y:S01]  /*0330*/  IMAD R9, R0, 0x20, R9 ;  /* 0x0000002000097824 */ /* 0x000fe200078e0209 */
[----:B------:R-:W-:Y:S02]  /*0340*/  IADD3 R5, PT, PT, R2, R5, R2 ;  /* 0x0000000502057210 */ /* 0x000fe40007ffe002 */
[C---:B------:R-:W-:Y:S01]  /*0350*/  IADD3 R6, PT, PT, R3.reuse, R6, R3 ;  /* 0x0000000603067210 */ /* 0x040fe20007ffe003 */
[----:B------:R-:W-:Y:S01]  /*0360*/  IMAD R9, R0, 0x20, R9 ;  /* 0x0000002000097824 */ /* 0x000fe200078e0209 */
[----:B------:R-:W-:Y:S02]  /*0370*/  IADD3 R7, PT, PT, R4, R7, R4 ;  /* 0x0000000704077210 */ /* 0x000fe40007ffe004 */
        /* <DEDUP_REMOVED lines=18> */
[C---:B------:R-:W-:Y:S01]  /*04a0*/  IADD3 R6, PT, PT, R3.reuse, R6, R3 ;  /* 0x0000000603067210 */ /* 0x040fe20007ffe003 */
[----:B------:R-:W-:Y:S01]  /*04b0*/  IMAD R9, R0, 0x20, R9 ;  /* 0x0000002000097824 */ /* 0x000fe200078e0209 */
[----:B------:R-:W-:Y:S01]  /*04c0*/  IADD3 R11, PT, PT, R2, R5, R2 ;  /* 0x00000005020b7210 */ /* 0x000fe20007ffe002 */
[----:B------:R-:W-:Y:S01]  /*04d0*/  IMAD.IADD R7, R4, 0x1, R7 ;  /* 0x0000000104077824 */ /* 0x000fe200078e0207 */
[----:B------:R-:W-:Y:S01]  /*04e0*/  IADD3 R6, PT, PT, R3, R6, R3 ;  /* 0x0000000603067210 */ /* 0x000fe20007ffe003 */
[----:B------:R-:W-:-:S02]  /*04f0*/  IMAD R9, R0, 0x20, R9 ;  /* 0x0000002000097824 */ /* 0x000fc400078e0209 */
[----:B------:R-:W-:Y:S01]  /*0500*/  IMAD.IADD R11, R2, 0x1, R11 ;  /* 0x00000001020b7824 */ /* 0x000fe200078e020b */
[----:B------:R-:W-:Y:S01]  /*0510*/  IADD3 R6, PT, PT, R3, R6, R3 ;  /* 0x0000000603067210 */ /* 0x000fe20007ffe003 */
[----:B------:R-:W-:-:S03]  /*0520*/  IMAD R9, R0, 0x20, R9 ;  /* 0x0000002000097824 */ /* 0x000fc600078e0209 */
[----:B------:R-:W-:Y:S01]  /*0530*/  IADD3 R6, PT, PT, R3, R6, R3 ;  /* 0x0000000603067210 */ /* 0x000fe20007ffe003 */
[----:B------:R-:W-:-:S03]  /*0540*/  IMAD R9, R0, 0x20, R9 ;  /* 0x0000002000097824 */ /* 0x000fc600078e0209 */
[----:B------:R-:W-:Y:S01]  /*0550*/  IADD3 R6, PT, PT, R3, R6, R3 ;  /* 0x0000000603067210 */ /* 0x000fe20007ffe003 */
[----:B------:R-:W-:-:S03]  /*0560*/  IMAD R9, R0, 0x20, R9 ;  /* 0x0000002000097824 */ /* 0x000fc600078e0209 */
[----:B------:R-:W-:Y:S01]  /*0570*/  IADD3 R6, PT, PT, R3, R6, R3 ;  /* 0x0000000603067210 */ /* 0x000fe20007ffe003 */
[----:B------:R-:W-:-:S03]  /*0580*/  IMAD R9, R0, 0x20, R9 ;  /* 0x0000002000097824 */ /* 0x000fc600078e0209 */
[----:B------:R-:W-:Y:S01]  /*0590*/  IADD3 R6, PT, PT, R3, R6, R3 ;  /* 0x0000000603067210 */ /* 0x000fe20007ffe003 */
[----:B------:R-:W-:-:S04]  /*05a0*/  IMAD R9, R0, 0x20, R9 ;  /* 0x0000002000097824 */ /* 0x000fc800078e0209 */
[C---:B------:R-:W-:Y:S02]  /*05b0*/  IMAD R5, R0.reuse, 0x20, R9 ;  /* 0x0000002000057824 */ /* 0x040fe400078e0209 */
[----:B------:R-:W-:Y:S02]  /*05c0*/  IMAD.IADD R9, R3, 0x1, R6 ;  /* 0x0000000103097824 */ /* 0x000fe400078e0206 */
[----:B------:R-:W-:Y:S01]  /*05d0*/  IMAD R5, R0, 0x20, R5 ;  /* 0x0000002000057824 */ /* 0x000fe200078e0205 */
[----:B------:R-:W-:Y:S01]  /*05e0*/  CS2R.32 R0, SR_CLOCKLO ;  /* 0x0000000000007805 */ /* 0x000fe20000005000 */
[----:B------:R-:W0:Y:S01]  /*05f0*/  S2R R4, SR_TID.X ;  /* 0x0000000000047919 */ /* 0x000e220000002100 */
[----:B------:R-:W2:Y:S02]  /*0600*/  LDC.64 R2, c[0x0][0x390] ;  /* 0x0000e400ff027b82 */ /* 0x000ea40000000a00 */
[----:B--2---:R2:W-:Y:S04]  /*0610*/  STG.E desc[UR4][R2.64], R11 ;  /* 0x0000000b02007986 */ /* 0x0045e8000c101904 */
[----:B------:R2:W-:Y:S01]  /*0620*/  STG.E desc[UR4][R2.64+0x4], R9 ;  /* 0x0000040902007986 */ /* 0x0005e2000c101904 */
[----:B0-----:R-:W-:-:S03]  /*0630*/  ISETP.NE.AND P0, PT, R4, RZ, PT ;  /* 0x000000ff0400720c */ /* 0x001fc60003f05270 */
[----:B------:R2:W-:Y:S04]  /*0640*/  STG.E desc[UR4][R2.64+0x8], R7 ;  /* 0x0000080702007986 */ /* 0x0005e8000c101904 */
[----:B------:R2:W-:Y:S06]  /*0650*/  STG.E desc[UR4][R2.64+0xc], R5 ;  /* 0x00000c0502007986 */ /* 0x0005ec000c101904 */
[----:B-1----:R-:W-:Y:S05]  /*0660*/  @P0 EXIT ;  /* 0x000000000000094d */ /* 0x002fea0003800000 */
[----:B--2---:R-:W0:Y:S01]  /*0670*/  S2R R7, SR_CTAID.X ;  /* 0x0000000000077919 */ /* 0x004e220000002500 */
[----:B------:R-:W0:Y:S01]  /*0680*/  LDC.64 R2, c[0x0][0x380] ;  /* 0x0000e000ff027b82 */ /* 0x000e220000000a00 */
[----:B------:R-:W-:Y:S02]  /*0690*/  VIADD R5, R0, -UR6 ;  /* 0x8000000600057c36 */ /* 0x000fe40008000000 */
[----:B0-----:R-:W-:-:S05]  /*06a0*/  IMAD.WIDE.U32 R2, R7, 0x4, R2 ;  /* 0x0000000407027825 */ /* 0x001fca00078e0002 */
[----:B------:R-:W-:Y:S01]  /*06b0*/  STG.E desc[UR4][R2.64], R5 ;  /* 0x0000000502007986 */ /* 0x000fe2000c101904 */
[----:B------:R-:W-:Y:S05]  /*06c0*/  EXIT ;  /* 0x000000000000794d */ /* 0x000fea0003800000 */
.L_x_5:
        /* <DEDUP_REMOVED lines=11> */
.L_x_8:


//--------------------- .nv.shared.reserved.0     --------------------------
	.section	.nv.shared.reserved.0,"aw",@nobits
	.weak		__nv_reservedSMEM_offset_0_alias
	.size		__nv_reservedSMEM_offset_0_alias, 0, 64
	.other		__nv_reservedSMEM_offset_0_alias,@"STO_CUDA_RESERVED_SHARED STV_DEFAULT"
__nv_reservedSMEM_offset_0_alias:
	.zero		0
	.zero		64


//--------------------- .nv.shared._Z10sharedCopyPii --------------------------
	.section	.nv.shared._Z10sharedCopyPii,"aw",@nobits
	.sectionflags	@""
	.align	4
.nv.shared._Z10sharedCopyPii:
	.zero		1040


//--------------------- .nv.constant0._Z14localArrayCopyPiS_S_ --------------------------
	.section	.nv.constant0._Z14localArrayCopyPiS_S_,"a",@progbits
	.sectionflags	@""
	.align	4
.nv.constant0._Z14localArrayCopyPiS_S_:
	.zero		920


//--------------------- .nv.constant0._Z10sharedCopyPii --------------------------
	.section	.nv.constant0._Z10sharedCopyPii,"a",@progbits
	.sectionflags	@""
	.align	4
.nv.constant0._Z10sharedCopyPii:
	.zero		908


//--------------------- .nv.constant0._Z9localCopyPiS_S_ --------------------------
	.section	.nv.constant0._Z9localCopyPiS_S_,"a",@progbits
	.sectionflags	@""
	.align	4
.nv.constant0._Z9localCopyPiS_S_:
	.zero		920


//--------------------- SYMBOLS --------------------------

	.type		.nv.reservedSmem.offset0,@object
	.size		.nv.reservedSmem.offset0,0x4
	.type		.nv.reservedSmem.cap,@object
	.size		.nv.reservedSmem.cap,0x4
